//
// Generated by NVIDIA NVVM Compiler
//
// Compiler Build ID: CL-36424714
// Cuda compilation tools, release 13.0, V13.0.88
// Based on NVVM 20.0.0
//

.version 9.0
.target sm_100
.address_size 64

	// .globl	_Z32sequential_warp_shfl_last_kernelPdiS_
.extern .shared .align 16 .b8 s_arr[];

.visible .entry _Z32sequential_warp_shfl_last_kernelPdiS_(
	.param .u64 .ptr .align 1 _Z32sequential_warp_shfl_last_kernelPdiS__param_0,
	.param .u32 _Z32sequential_warp_shfl_last_kernelPdiS__param_1,
	.param .u64 .ptr .align 1 _Z32sequential_warp_shfl_last_kernelPdiS__param_2
)
{
	.reg .pred 	%p<18>;
	.reg .b32 	%r<37>;
	.reg .b64 	%rd<11>;
	.reg .b64 	%fd<24>;

	ld.param.u64 	%rd3, [_Z32sequential_warp_shfl_last_kernelPdiS__param_0];
	ld.param.u32 	%r9, [_Z32sequential_warp_shfl_last_kernelPdiS__param_1];
	ld.param.u64 	%rd2, [_Z32sequential_warp_shfl_last_kernelPdiS__param_2];
	cvta.to.global.u64 	%rd1, %rd3;
	mov.u32 	%r1, %tid.x;
	mov.u32 	%r2, %ctaid.x;
	mov.u32 	%r36, %ntid.x;
	mul.lo.s32 	%r10, %r36, %r2;
	shl.b32 	%r11, %r10, 1;
	add.s32 	%r4, %r11, %r1;
	setp.ge.s32 	%p1, %r4, %r9;
	mov.f64 	%fd22, 0d0000000000000000;
	@%p1 bra 	$L__BB0_2;
	mul.wide.s32 	%rd4, %r4, 8;
	add.s64 	%rd5, %rd1, %rd4;
	ld.global.f64 	%fd22, [%rd5];
$L__BB0_2:
	add.s32 	%r5, %r4, %r36;
	setp.ge.u32 	%p2, %r5, %r9;
	mov.f64 	%fd23, 0d0000000000000000;
	@%p2 bra 	$L__BB0_4;
	mul.wide.u32 	%rd6, %r5, 8;
	add.s64 	%rd7, %rd1, %rd6;
	ld.global.f64 	%fd23, [%rd7];
$L__BB0_4:
	shl.b32 	%r12, %r1, 3;
	mov.u32 	%r13, s_arr;
	add.s32 	%r6, %r13, %r12;
	add.f64 	%fd8, %fd23, %fd22;
	st.shared.f64 	[%r6], %fd8;
	bar.sync 	0;
	setp.lt.u32 	%p3, %r36, 64;
	@%p3 bra 	$L__BB0_8;
$L__BB0_5:
	shr.u32 	%r8, %r36, 1;
	setp.ge.u32 	%p4, %r1, %r8;
	@%p4 bra 	$L__BB0_7;
	shl.b32 	%r14, %r8, 3;
	add.s32 	%r15, %r6, %r14;
	ld.shared.f64 	%fd9, [%r15];
	ld.shared.f64 	%fd10, [%r6];
	add.f64 	%fd11, %fd9, %fd10;
	st.shared.f64 	[%r6], %fd11;
$L__BB0_7:
	bar.sync 	0;
	setp.gt.u32 	%p5, %r36, 127;
	mov.u32 	%r36, %r8;
	@%p5 bra 	$L__BB0_5;
$L__BB0_8:
	setp.gt.u32 	%p6, %r1, 31;
	@%p6 bra 	$L__BB0_11;
	ld.shared.f64 	%fd12, [%r6];
	// begin inline asm
	mov.b64 {%r16,%r17}, %fd12;
	// end inline asm
	shfl.sync.down.b32	%r19|%p7, %r17, 16, 31, -1;
	shfl.sync.down.b32	%r18|%p8, %r16, 16, 31, -1;
	// begin inline asm
	mov.b64 %fd13, {%r18,%r19};
	// end inline asm
	add.f64 	%fd14, %fd12, %fd13;
	// begin inline asm
	mov.b64 {%r20,%r21}, %fd14;
	// end inline asm
	shfl.sync.down.b32	%r23|%p9, %r21, 8, 31, -1;
	shfl.sync.down.b32	%r22|%p10, %r20, 8, 31, -1;
	// begin inline asm
	mov.b64 %fd15, {%r22,%r23};
	// end inline asm
	add.f64 	%fd16, %fd14, %fd15;
	// begin inline asm
	mov.b64 {%r24,%r25}, %fd16;
	// end inline asm
	shfl.sync.down.b32	%r27|%p11, %r25, 4, 31, -1;
	shfl.sync.down.b32	%r26|%p12, %r24, 4, 31, -1;
	// begin inline asm
	mov.b64 %fd17, {%r26,%r27};
	// end inline asm
	add.f64 	%fd18, %fd16, %fd17;
	// begin inline asm
	mov.b64 {%r28,%r29}, %fd18;
	// end inline asm
	shfl.sync.down.b32	%r31|%p13, %r29, 2, 31, -1;
	shfl.sync.down.b32	%r30|%p14, %r28, 2, 31, -1;
	// begin inline asm
	mov.b64 %fd19, {%r30,%r31};
	// end inline asm
	add.f64 	%fd20, %fd18, %fd19;
	// begin inline asm
	mov.b64 {%r32,%r33}, %fd20;
	// end inline asm
	shfl.sync.down.b32	%r35|%p15, %r33, 1, 31, -1;
	shfl.sync.down.b32	%r34|%p16, %r32, 1, 31, -1;
	// begin inline asm
	mov.b64 %fd21, {%r34,%r35};
	// end inline asm
	add.f64 	%fd5, %fd20, %fd21;
	setp.ne.s32 	%p17, %r1, 0;
	@%p17 bra 	$L__BB0_11;
	cvta.to.global.u64 	%rd8, %rd2;
	mul.wide.u32 	%rd9, %r2, 8;
	add.s64 	%rd10, %rd8, %rd9;
	st.global.f64 	[%rd10], %fd5;
$L__BB0_11:
	ret;

}


// ===== COMPILED SASS (sm_100) =====

	.target	sm_100

	.elftype	@"ET_EXEC"


//--------------------- .note.nv.tkinfo           --------------------------
	.section	.note.nv.tkinfo,"",@"SHT_NOTE"
	.sectionflags	@"SHF_NOTE_NV_TKINFO"
	.tkinfo
        /*0018*/ 	.word	0x00000002
        /*0030*/ 	.string	""
        /*0030*/ 	.string	"ptxas"
        /*0030*/ 	.string	"Cuda compilation tools, release 13.0, V13.0.88"
        /*0030*/ 	.string	"Build cuda_13.0.r13.0/compiler.36424714_0"
        /*0030*/ 	.string	"-arch sm_100 -m 64 "



//--------------------- .note.nv.cuinfo           --------------------------
	.section	.note.nv.cuinfo,"",@"SHT_NOTE"
	.sectionflags	@"SHF_NOTE_NV_CUINFO"
        /*0018*/ 	.short	0x0002
        /*001a*/ 	.short	0x0064
        /*001c*/ 	.short	0x0082
	.zero		2


//--------------------- .nv.info                  --------------------------
	.section	.nv.info,"",@"SHT_CUDA_INFO"
	.align	4


	//----- nvinfo : EIATTR_REGCOUNT
	.align		4
        /*0000*/ 	.byte	0x04, 0x2f
        /*0002*/ 	.short	(.L_1 - .L_0)
	.align		4
.L_0:
        /*0004*/ 	.word	index@(_Z32sequential_warp_shfl_last_kernelPdiS_)
        /*0008*/ 	.word	0x00000010


	//----- nvinfo : EIATTR_FRAME_SIZE
	.align		4
.L_1:
        /*000c*/ 	.byte	0x04, 0x11
        /*000e*/ 	.short	(.L_3 - .L_2)
	.align		4
.L_2:
        /*0010*/ 	.word	index@(_Z32sequential_warp_shfl_last_kernelPdiS_)
        /*0014*/ 	.word	0x00000000


	//----- nvinfo : EIATTR_MIN_STACK_SIZE
	.align		4
.L_3:
        /*0018*/ 	.byte	0x04, 0x12
        /*001a*/ 	.short	(.L_5 - .L_4)
	.align		4
.L_4:
        /*001c*/ 	.word	index@(_Z32sequential_warp_shfl_last_kernelPdiS_)
        /*0020*/ 	.word	0x00000000
.L_5:


//--------------------- .nv.compat                --------------------------
	.section	.nv.compat,"",@"SHT_CUDA_COMPAT_INFO"
	.align	4
        /*0000*/ 	.byte	0x02, 0x09, 0x00, 0x00, 0x02, 0x02, 0x01, 0x00, 0x02, 0x05, 0x05, 0x00, 0x03, 0x07, 0x01, 0x01
        /*0010*/ 	.byte	0x02, 0x03, 0x00, 0x00, 0x02, 0x06, 0x01, 0x00, 0x04, 0x0b, 0x08, 0x00, 0x01, 0x00, 0x00, 0x00
        /*0020*/ 	.byte	0x00, 0x00, 0x00, 0x00


//--------------------- .nv.info._Z32sequential_warp_shfl_last_kernelPdiS_ --------------------------
	.section	.nv.info._Z32sequential_warp_shfl_last_kernelPdiS_,"",@"SHT_CUDA_INFO"
	.sectionflags	@""
	.align	4


	//----- nvinfo : EIATTR_CUDA_API_VERSION
	.align		4
        /*0000*/ 	.byte	0x04, 0x37
        /*0002*/ 	.short	(.L_7 - .L_6)
.L_6:
        /*0004*/ 	.word	0x00000082


	//----- nvinfo : EIATTR_KPARAM_INFO
	.align		4
.L_7:
        /*0008*/ 	.byte	0x04, 0x17
        /*000a*/ 	.short	(.L_9 - .L_8)
.L_8:
        /*000c*/ 	.word	0x00000000
        /*0010*/ 	.short	0x0002
        /*0012*/ 	.short	0x0010
        /*0014*/ 	.byte	0x00, 0xf5, 0x21, 0x00


	//----- nvinfo : EIATTR_KPARAM_INFO
	.align		4
.L_9:
        /*0018*/ 	.byte	0x04, 0x17
        /*001a*/ 	.short	(.L_11 - .L_10)
.L_10:
        /*001c*/ 	.word	0x00000000
        /*0020*/ 	.short	0x0001
        /*0022*/ 	.short	0x0008
        /*0024*/ 	.byte	0x00, 0xf0, 0x11, 0x00


	//----- nvinfo : EIATTR_KPARAM_INFO
	.align		4
.L_11:
        /*0028*/ 	.byte	0x04, 0x17
        /*002a*/ 	.short	(.L_13 - .L_12)
.L_12:
        /*002c*/ 	.word	0x00000000
        /*0030*/ 	.short	0x0000
        /*0032*/ 	.short	0x0000
        /*0034*/ 	.byte	0x00, 0xf5, 0x21, 0x00


	//----- nvinfo : EIATTR_SPARSE_MMA_MASK
	.align		4
.L_13:
        /*0038*/ 	.byte	0x03, 0x50
        /*003a*/ 	.short	0x0000


	//----- nvinfo : EIATTR_MAXREG_COUNT
	.align		4
        /*003c*/ 	.byte	0x03, 0x1b
        /*003e*/ 	.short	0x00ff


	//----- nvinfo : EIATTR_NUM_BARRIERS
	.align		4
        /*0040*/ 	.byte	0x02, 0x4c
        /*0042*/ 	.byte	0x01
	.zero		1


	//----- nvinfo : EIATTR_MERCURY_ISA_VERSION
	.align		4
        /*0044*/ 	.byte	0x03, 0x5f
        /*0046*/ 	.short	0x0101


	//----- nvinfo : EIATTR_COOP_GROUP_MASK_REGIDS
	.align		4
        /*0048*/ 	.byte	0x04, 0x29
        /*004a*/ 	.short	(.L_15 - .L_14)


	//   ....[0]....
.L_14:
        /*004c*/ 	.word	0xffffffff


	//   ....[1]....
        /*0050*/ 	.word	0xffffffff


	//   ....[2]....
        /*0054*/ 	.word	0xffffffff


	//   ....[3]....
        /*0058*/ 	.word	0xffffffff


	//   ....[4]....
        /*005c*/ 	.word	0xffffffff


	//   ....[5]....
        /*0060*/ 	.word	0xffffffff


	//   ....[6]....
        /*0064*/ 	.word	0xffffffff


	//   ....[7]....
        /*0068*/ 	.word	0xffffffff


	//   ....[8]....
        /*006c*/ 	.word	0xffffffff


	//   ....[9]....
        /*0070*/ 	.word	0xffffffff


	//----- nvinfo : EIATTR_COOP_GROUP_INSTR_OFFSETS
	.align		4
.L_15:
        /*0074*/ 	.byte	0x04, 0x28
        /*0076*/ 	.short	(.L_17 - .L_16)


	//   ....[0]....
.L_16:
        /*0078*/ 	.word	0x000002c0


	//   ....[1]....
        /*007c*/ 	.word	0x000002d0


	//   ....[2]....
        /*0080*/ 	.word	0x000002f0


	//   ....[3]....
        /*0084*/ 	.word	0x00000300


	//   ....[4]....
        /*0088*/ 	.word	0x00000320


	//   ....[5]....
        /*008c*/ 	.word	0x00000330


	//   ....[6]....
        /*0090*/ 	.word	0x00000350


	//   ....[7]....
        /*0094*/ 	.word	0x00000360


	//   ....[8]....
        /*0098*/ 	.word	0x00000380


	//   ....[9]....
        /*009c*/ 	.word	0x00000390


	//----- nvinfo : EIATTR_VRC_CTA_INIT_COUNT
	.align		4
.L_17:
        /*00a0*/ 	.byte	0x02, 0x4a
	.zero		1
	.zero		1


	//----- nvinfo : EIATTR_EXIT_INSTR_OFFSETS
	.align		4
        /*00a4*/ 	.byte	0x04, 0x1c
        /*00a6*/ 	.short	(.L_19 - .L_18)


	//   ....[0]....
.L_18:
        /*00a8*/ 	.word	0x00000290


	//   ....[1]....
        /*00ac*/ 	.word	0x000003a0


	//   ....[2]....
        /*00b0*/ 	.word	0x000003f0


	//----- nvinfo : EIATTR_CBANK_PARAM_SIZE
	.align		4
.L_19:
        /*00b4*/ 	.byte	0x03, 0x19
        /*00b6*/ 	.short	0x0018


	//----- nvinfo : EIATTR_PARAM_CBANK
	.align		4
        /*00b8*/ 	.byte	0x04, 0x0a
        /*00ba*/ 	.short	(.L_21 - .L_20)
	.align		4
.L_20:
        /*00bc*/ 	.word	index@(.nv.constant0._Z32sequential_warp_shfl_last_kernelPdiS_)
        /*00c0*/ 	.short	0x0380
        /*00c2*/ 	.short	0x0018


	//----- nvinfo : EIATTR_SW_WAR
	.align		4
.L_21:
        /*00c4*/ 	.byte	0x04, 0x36
        /*00c6*/ 	.short	(.L_23 - .L_22)
.L_22:
        /*00c8*/ 	.word	0x00000008
.L_23:


//--------------------- .nv.callgraph             --------------------------
	.section	.nv.callgraph,"",@"SHT_CUDA_CALLGRAPH"
	.align	4
	.sectionentsize	8
	.align		4
        /*0000*/ 	.word	0x00000000
	.align		4
        /*0004*/ 	.word	0xffffffff
	.align		4
        /*0008*/ 	.word	0x00000000
	.align		4
        /*000c*/ 	.word	0xfffffffe
	.align		4
        /*0010*/ 	.word	0x00000000
	.align		4
        /*0014*/ 	.word	0xfffffffd
	.align		4
        /*0018*/ 	.word	0x00000000
	.align		4
        /*001c*/ 	.word	0xfffffffc


//--------------------- .text._Z32sequential_warp_shfl_last_kernelPdiS_ --------------------------
	.section	.text._Z32sequential_warp_shfl_last_kernelPdiS_,"ax",@progbits
	.align	128
        .global         _Z32sequential_warp_shfl_last_kernelPdiS_
        .type           _Z32sequential_warp_shfl_last_kernelPdiS_,@function
        .size           _Z32sequential_warp_shfl_last_kernelPdiS_,(.L_x_3 - _Z32sequential_warp_shfl_last_kernelPdiS_)
        .other          _Z32sequential_warp_shfl_last_kernelPdiS_,@"STO_CUDA_ENTRY STV_DEFAULT"
_Z32sequential_warp_shfl_last_kernelPdiS_:
.text._Z32sequential_warp_shfl_last_kernelPdiS_:
[----:B------:R-:W-:Y:S01]  /*0000*/  LDC R1, c[0x0][0x37c] ;  /* 0x0000df00ff017b82 */ /* 0x000fe20000000800 */
[----:B------:R-:W0:Y:S01]  /*0010*/  S2R R0, SR_CTAID.X ;  /* 0x0000000000007919 */ /* 0x000e220000002500 */
[----:B------:R-:W1:Y:S01]  /*0020*/  LDCU UR4, c[0x0][0x360] ;  /* 0x00006c00ff0477ac */ /* 0x000e620008000800 */
[----:B------:R-:W-:Y:S01]  /*0030*/  CS2R R8, SRZ ;  /* 0x0000000000087805 */ /* 0x000fe2000001ff00 */
[----:B------:R-:W2:Y:S01]  /*0040*/  S2R R2, SR_TID.X ;  /* 0x0000000000027919 */ /* 0x000ea20000002100 */
[----:B------:R-:W3:Y:S01]  /*0050*/  LDCU UR5, c[0x0][0x388] ;  /* 0x00007100ff0577ac */ /* 0x000ee20008000800 */
[----:B------:R-:W4:Y:S01]  /*0060*/  LDCU.64 UR6, c[0x0][0x358] ;  /* 0x00006b00ff0677ac */ /* 0x000f220008000a00 */
[----:B-1----:R-:W-:Y:S02]  /*0070*/  IMAD.U32 R12, RZ, RZ, UR4 ;  /* 0x00000004ff0c7e24 */ /* 0x002fe4000f8e00ff */
[----:B0-----:R-:W-:-:S04]  /*0080*/  IMAD R3, R0, UR4, RZ ;  /* 0x0000000400037c24 */ /* 0x001fc8000f8e02ff */
[----:B--2---:R-:W-:-:S04]  /*0090*/  IMAD R3, R3, 0x2, R2 ;  /* 0x0000000203037824 */ /* 0x004fc800078e0202 */
[C---:B------:R-:W-:Y:S01]  /*00a0*/  IMAD.IADD R5, R3.reuse, 0x1, R12 ;  /* 0x0000000103057824 */ /* 0x040fe200078e020c */
[----:B---3--:R-:W-:-:S04]  /*00b0*/  ISETP.GE.AND P0, PT, R3, UR5, PT ;  /* 0x0000000503007c0c */ /* 0x008fc8000bf06270 */
[----:B------:R-:W-:-:S09]  /*00c0*/  ISETP.GE.U32.AND P1, PT, R5, UR5, PT ;  /* 0x0000000505007c0c */ /* 0x000fd2000bf26070 */
[----:B------:R-:W0:Y:S08]  /*00d0*/  @!P0 LDC.64 R6, c[0x0][0x380] ;  /* 0x0000e000ff068b82 */ /* 0x000e300000000a00 */
[----:B------:R-:W1:Y:S01]  /*00e0*/  @!P1 LDC.64 R10, c[0x0][0x380] ;  /* 0x0000e000ff0a9b82 */ /* 0x000e620000000a00 */
[----:B0-----:R-:W-:-:S04]  /*00f0*/  @!P0 IMAD.WIDE R6, R3, 0x8, R6 ;  /* 0x0000000803068825 */ /* 0x001fc800078e0206 */
[----:B-1----:R-:W-:Y:S01]  /*0100*/  @!P1 IMAD.WIDE.U32 R10, R5, 0x8, R10 ;  /* 0x00000008050a9825 */ /* 0x002fe200078e000a */
[----:B------:R-:W-:-:S04]  /*0110*/  CS2R R4, SRZ ;  /* 0x0000000000047805 */ /* 0x000fc8000001ff00 */
[----:B----4-:R-:W2:Y:S04]  /*0120*/  @!P1 LDG.E.64 R8, desc[UR6][R10.64] ;  /* 0x000000060a089981 */ /* 0x010ea8000c1e1b00 */
[----:B------:R-:W2:Y:S01]  /*0130*/  @!P0 LDG.E.64 R4, desc[UR6][R6.64] ;  /* 0x0000000606048981 */ /* 0x000ea2000c1e1b00 */
[----:B------:R-:W0:Y:S01]  /*0140*/  S2UR UR5, SR_CgaCtaId ;  /* 0x00000000000579c3 */ /* 0x000e220000008800 */
[----:B------:R-:W-:Y:S01]  /*0150*/  UMOV UR4, 0x400 ;  /* 0x0000040000047882 */ /* 0x000fe20000000000 */
[----:B------:R-:W-:Y:S02]  /*0160*/  ISETP.GE.U32.AND P1, PT, R12, 0x40, PT ;  /* 0x000000400c00780c */ /* 0x000fe40003f26070 */
[----:B------:R-:W-:Y:S01]  /*0170*/  ISETP.GT.U32.AND P0, PT, R2, 0x1f, PT ;  /* 0x0000001f0200780c */ /* 0x000fe20003f04070 */
[----:B0-----:R-:W-:-:S06]  /*0180*/  ULEA UR4, UR5, UR4, 0x18 ;  /* 0x0000000405047291 */ /* 0x001fcc000f8ec0ff */
[----:B------:R-:W-:Y:S01]  /*0190*/  LEA R3, R2, UR4, 0x3 ;  /* 0x0000000402037c11 */ /* 0x000fe2000f8e18ff */
[----:B--2---:R-:W-:-:S07]  /*01a0*/  DADD R4, R8, R4 ;  /* 0x0000000008047229 */ /* 0x004fce0000000004 */
[----:B------:R0:W-:Y:S01]  /*01b0*/  STS.64 [R3], R4 ;  /* 0x0000000403007388 */ /* 0x0001e20000000a00 */
[----:B------:R-:W-:Y:S06]  /*01c0*/  BAR.SYNC.DEFER_BLOCKING 0x0 ;  /* 0x0000000000007b1d */ /* 0x000fec0000010000 */
[----:B------:R-:W-:Y:S05]  /*01d0*/  @!P1 BRA `(.L_x_0) ;  /* 0x00000000002c9947 */ /* 0x000fea0003800000 */
.L_x_1:
[----:B------:R-:W-:-:S04]  /*01e0*/  SHF.R.U32.HI R9, RZ, 0x1, R12 ;  /* 0x00000001ff097819 */ /* 0x000fc8000001160c */
[----:B------:R-:W-:-:S13]  /*01f0*/  ISETP.GE.U32.AND P1, PT, R2, R9, PT ;  /* 0x000000090200720c */ /* 0x000fda0003f26070 */
[----:B------:R-:W-:Y:S01]  /*0200*/  @!P1 IMAD R8, R9, 0x8, R3 ;  /* 0x0000000809089824 */ /* 0x000fe200078e0203 */
[----:B------:R-:W-:Y:S04]  /*0210*/  @!P1 LDS.64 R6, [R3] ;  /* 0x0000000003069984 */ /* 0x000fe80000000a00 */
[----:B0-----:R-:W0:Y:S02]  /*0220*/  @!P1 LDS.64 R4, [R8] ;  /* 0x0000000008049984 */ /* 0x001e240000000a00 */
[----:B0-----:R-:W-:-:S07]  /*0230*/  @!P1 DADD R4, R4, R6 ;  /* 0x0000000004049229 */ /* 0x001fce0000000006 */
[----:B------:R1:W-:Y:S01]  /*0240*/  @!P1 STS.64 [R3], R4 ;  /* 0x0000000403009388 */ /* 0x0003e20000000a00 */
[----:B------:R-:W-:Y:S01]  /*0250*/  BAR.SYNC.DEFER_BLOCKING 0x0 ;  /* 0x0000000000007b1d */ /* 0x000fe20000010000 */
[----:B------:R-:W-:Y:S01]  /*0260*/  ISETP.GT.U32.AND P1, PT, R12, 0x7f, PT ;  /* 0x0000007f0c00780c */ /* 0x000fe20003f24070 */
[----:B------:R-:W-:-:S12]  /*0270*/  IMAD.MOV.U32 R12, RZ, RZ, R9 ;  /* 0x000000ffff0c7224 */ /* 0x000fd800078e0009 */
[----:B-1----:R-:W-:Y:S05]  /*0280*/  @P1 BRA `(.L_x_1) ;  /* 0xfffffffc00d41947 */ /* 0x002fea000383ffff */
.L_x_0:
[----:B------:R-:W-:Y:S05]  /*0290*/  @P0 EXIT ;  /* 0x000000000000094d */ /* 0x000fea0003800000 */
[----:B0-----:R-:W0:Y:S01]  /*02a0*/  LDS.64 R4, [R3] ;  /* 0x0000000003047984 */ /* 0x001e220000000a00 */
[----:B------:R-:W-:-:S03]  /*02b0*/  ISETP.NE.AND P0, PT, R2, RZ, PT ;  /* 0x000000ff0200720c */ /* 0x000fc60003f05270 */
[----:B0-----:R-:W-:Y:S04]  /*02c0*/  SHFL.DOWN PT, R7, R5, 0x10, 0x1f ;  /* 0x0a001f0005077f89 */ /* 0x001fe800000e0000 */
[----:B------:R-:W0:Y:S02]  /*02d0*/  SHFL.DOWN PT, R6, R4, 0x10, 0x1f ;  /* 0x0a001f0004067f89 */ /* 0x000e2400000e0000 */
[----:B0-----:R-:W-:-:S07]  /*02e0*/  DADD R6, R4, R6 ;  /* 0x0000000004067229 */ /* 0x001fce0000000006 */
[----:B------:R-:W-:Y:S04]  /*02f0*/  SHFL.DOWN PT, R9, R7, 0x8, 0x1f ;  /* 0x09001f0007097f89 */ /* 0x000fe800000e0000 */
        /* <DEDUP_REMOVED lines=8> */
[----:B------:R0:W1:Y:S04]  /*0380*/  SHFL.DOWN PT, R3, R13, 0x1, 0x1f ;  /* 0x08201f000d037f89 */ /* 0x00006800000e0000 */
[----:B------:R0:W2:Y:S01]  /*0390*/  SHFL.DOWN PT, R2, R12, 0x1, 0x1f ;  /* 0x08201f000c027f89 */ /* 0x0000a200000e0000 */
[----:B------:R-:W-:Y:S05]  /*03a0*/  @P0 EXIT ;  /* 0x000000000000094d */ /* 0x000fea0003800000 */
[----:B------:R-:W3:Y:S01]  /*03b0*/  LDC.64 R4, c[0x0][0x390] ;  /* 0x0000e400ff047b82 */ /* 0x000ee20000000a00 */
[----:B-12---:R-:W-:Y:S01]  /*03c0*/  DADD R2, R12, R2 ;  /* 0x000000000c027229 */ /* 0x006fe20000000002 */
[----:B---3--:R-:W-:-:S06]  /*03d0*/  IMAD.WIDE.U32 R4, R0, 0x8, R4 ;  /* 0x0000000800047825 */ /* 0x008fcc00078e0004 */
[----:B------:R-:W-:Y:S01]  /*03e0*/  STG.E.64 desc[UR6][R4.64], R2 ;  /* 0x0000000204007986 */ /* 0x000fe2000c101b06 */
[----:B------:R-:W-:Y:S05]  /*03f0*/  EXIT ;  /* 0x000000000000794d */ /* 0x000fea0003800000 */
.L_x_2:
[----:B------:R-:W-:-:S00]  /*0400*/  BRA `(.L_x_2) ;  /* 0xfffffffc00fc7947 */ /* 0x000fc0000383ffff */
[----:B------:R-:W-:-:S00]  /*0410*/  NOP ;  /* 0x0000000000007918 */ /* 0x000fc00000000000 */
        /* <DEDUP_REMOVED lines=14> */
.L_x_3:


//--------------------- .nv.shared._Z32sequential_warp_shfl_last_kernelPdiS_ --------------------------
	.section	.nv.shared._Z32sequential_warp_shfl_last_kernelPdiS_,"aw",@nobits
	.sectionflags	@""
	.align	16
	.zero		1024


//--------------------- .nv.shared.reserved.0     --------------------------
	.section	.nv.shared.reserved.0,"aw",@nobits
	.weak		__nv_reservedSMEM_offset_0_alias
	.size		__nv_reservedSMEM_offset_0_alias, 0, 64
	.other		__nv_reservedSMEM_offset_0_alias,@"STO_CUDA_RESERVED_SHARED STV_DEFAULT"
__nv_reservedSMEM_offset_0_alias:
	.zero		0
	.zero		64


//--------------------- .nv.constant0._Z32sequential_warp_shfl_last_kernelPdiS_ --------------------------
	.section	.nv.constant0._Z32sequential_warp_shfl_last_kernelPdiS_,"a",@progbits
	.sectionflags	@""
	.align	4
.nv.constant0._Z32sequential_warp_shfl_last_kernelPdiS_:
	.zero		920


//--------------------- SYMBOLS --------------------------

	.type		.nv.reservedSmem.offset0,@object
	.size		.nv.reservedSmem.offset0,0x4
	.type		.nv.reservedSmem.cap,@object
	.size		.nv.reservedSmem.cap,0x4
